//
// Generated by NVIDIA NVVM Compiler
//
// Compiler Build ID: CL-36424714
// Cuda compilation tools, release 13.0, V13.0.88
// Based on NVVM 20.0.0
//

.version 9.0
.target sm_100
.address_size 64

	// .globl	_Z9computeIdPjS_S_

.visible .entry _Z9computeIdPjS_S_(
	.param .u64 .ptr .align 1 _Z9computeIdPjS_S__param_0,
	.param .u64 .ptr .align 1 _Z9computeIdPjS_S__param_1,
	.param .u64 .ptr .align 1 _Z9computeIdPjS_S__param_2
)
{
	.reg .b32 	%r<6>;
	.reg .b64 	%rd<11>;

	ld.param.u64 	%rd1, [_Z9computeIdPjS_S__param_0];
	ld.param.u64 	%rd2, [_Z9computeIdPjS_S__param_1];
	ld.param.u64 	%rd3, [_Z9computeIdPjS_S__param_2];
	cvta.to.global.u64 	%rd4, %rd3;
	cvta.to.global.u64 	%rd5, %rd2;
	cvta.to.global.u64 	%rd6, %rd1;
	mov.u32 	%r1, %ctaid.x;
	mov.u32 	%r2, %ntid.x;
	mov.u32 	%r3, %tid.x;
	mad.lo.s32 	%r4, %r1, %r2, %r3;
	mul.wide.u32 	%rd7, %r4, 4;
	add.s64 	%rd8, %rd6, %rd7;
	st.global.u32 	[%rd8], %r1;
	add.s64 	%rd9, %rd5, %rd7;
	st.global.u32 	[%rd9], %r3;
	shr.u32 	%r5, %r3, 5;
	add.s64 	%rd10, %rd4, %rd7;
	st.global.u32 	[%rd10], %r5;
	ret;

}


// ===== COMPILED SASS (sm_100) =====

	.target	sm_100

	.elftype	@"ET_EXEC"


//--------------------- .note.nv.tkinfo           --------------------------
	.section	.note.nv.tkinfo,"",@"SHT_NOTE"
	.sectionflags	@"SHF_NOTE_NV_TKINFO"
	.tkinfo
        /*0018*/ 	.word	0x00000002
        /*0030*/ 	.string	""
        /*0030*/ 	.string	"ptxas"
        /*0030*/ 	.string	"Cuda compilation tools, release 13.0, V13.0.88"
        /*0030*/ 	.string	"Build cuda_13.0.r13.0/compiler.36424714_0"
        /*0030*/ 	.string	"-arch sm_100 -m 64 "



//--------------------- .note.nv.cuinfo           --------------------------
	.section	.note.nv.cuinfo,"",@"SHT_NOTE"
	.sectionflags	@"SHF_NOTE_NV_CUINFO"
        /*0018*/ 	.short	0x0002
        /*001a*/ 	.short	0x0064
        /*001c*/ 	.short	0x0082
	.zero		2


//--------------------- .nv.info                  --------------------------
	.section	.nv.info,"",@"SHT_CUDA_INFO"
	.align	4


	//----- nvinfo : EIATTR_REGCOUNT
	.align		4
        /*0000*/ 	.byte	0x04, 0x2f
        /*0002*/ 	.short	(.L_1 - .L_0)
	.align		4
.L_0:
        /*0004*/ 	.word	index@(_Z9computeIdPjS_S_)
        /*0008*/ 	.word	0x0000000e


	//----- nvinfo : EIATTR_FRAME_SIZE
	.align		4
.L_1:
        /*000c*/ 	.byte	0x04, 0x11
        /*000e*/ 	.short	(.L_3 - .L_2)
	.align		4
.L_2:
        /*0010*/ 	.word	index@(_Z9computeIdPjS_S_)
        /*0014*/ 	.word	0x00000000


	//----- nvinfo : EIATTR_MIN_STACK_SIZE
	.align		4
.L_3:
        /*0018*/ 	.byte	0x04, 0x12
        /*001a*/ 	.short	(.L_5 - .L_4)
	.align		4
.L_4:
        /*001c*/ 	.word	index@(_Z9computeIdPjS_S_)
        /*0020*/ 	.word	0x00000000
.L_5:


//--------------------- .nv.compat                --------------------------
	.section	.nv.compat,"",@"SHT_CUDA_COMPAT_INFO"
	.align	4
        /*0000*/ 	.byte	0x02, 0x09, 0x00, 0x00, 0x02, 0x02, 0x01, 0x00, 0x02, 0x05, 0x05, 0x00, 0x03, 0x07, 0x01, 0x01
        /*0010*/ 	.byte	0x02, 0x03, 0x00, 0x00, 0x02, 0x06, 0x01, 0x00, 0x04, 0x0b, 0x08, 0x00, 0x09, 0x00, 0x00, 0x00
        /*0020*/ 	.byte	0x00, 0x00, 0x00, 0x00


//--------------------- .nv.info._Z9computeIdPjS_S_ --------------------------
	.section	.nv.info._Z9computeIdPjS_S_,"",@"SHT_CUDA_INFO"
	.sectionflags	@""
	.align	4


	//----- nvinfo : EIATTR_CUDA_API_VERSION
	.align		4
        /*0000*/ 	.byte	0x04, 0x37
        /*0002*/ 	.short	(.L_7 - .L_6)
.L_6:
        /*0004*/ 	.word	0x00000082


	//----- nvinfo : EIATTR_KPARAM_INFO
	.align		4
.L_7:
        /*0008*/ 	.byte	0x04, 0x17
        /*000a*/ 	.short	(.L_9 - .L_8)
.L_8:
        /*000c*/ 	.word	0x00000000
        /*0010*/ 	.short	0x0002
        /*0012*/ 	.short	0x0010
        /*0014*/ 	.byte	0x00, 0xf5, 0x21, 0x00


	//----- nvinfo : EIATTR_KPARAM_INFO
	.align		4
.L_9:
        /*0018*/ 	.byte	0x04, 0x17
        /*001a*/ 	.short	(.L_11 - .L_10)
.L_10:
        /*001c*/ 	.word	0x00000000
        /*0020*/ 	.short	0x0001
        /*0022*/ 	.short	0x0008
        /*0024*/ 	.byte	0x00, 0xf5, 0x21, 0x00


	//----- nvinfo : EIATTR_KPARAM_INFO
	.align		4
.L_11:
        /*0028*/ 	.byte	0x04, 0x17
        /*002a*/ 	.short	(.L_13 - .L_12)
.L_12:
        /*002c*/ 	.word	0x00000000
        /*0030*/ 	.short	0x0000
        /*0032*/ 	.short	0x0000
        /*0034*/ 	.byte	0x00, 0xf5, 0x21, 0x00


	//----- nvinfo : EIATTR_SPARSE_MMA_MASK
	.align		4
.L_13:
        /*0038*/ 	.byte	0x03, 0x50
        /*003a*/ 	.short	0x0000


	//----- nvinfo : EIATTR_MAXREG_COUNT
	.align		4
        /*003c*/ 	.byte	0x03, 0x1b
        /*003e*/ 	.short	0x00ff


	//----- nvinfo : EIATTR_MERCURY_ISA_VERSION
	.align		4
        /*0040*/ 	.byte	0x03, 0x5f
        /*0042*/ 	.short	0x0101


	//----- nvinfo : EIATTR_VRC_CTA_INIT_COUNT
	.align		4
        /*0044*/ 	.byte	0x02, 0x4a
	.zero		1
	.zero		1


	//----- nvinfo : EIATTR_EXIT_INSTR_OFFSETS
	.align		4
        /*0048*/ 	.byte	0x04, 0x1c
        /*004a*/ 	.short	(.L_15 - .L_14)


	//   ....[0]....
.L_14:
        /*004c*/ 	.word	0x00000100


	//----- nvinfo : EIATTR_CBANK_PARAM_SIZE
	.align		4
.L_15:
        /*0050*/ 	.byte	0x03, 0x19
        /*0052*/ 	.short	0x0018


	//----- nvinfo : EIATTR_PARAM_CBANK
	.align		4
        /*0054*/ 	.byte	0x04, 0x0a
        /*0056*/ 	.short	(.L_17 - .L_16)
	.align		4
.L_16:
        /*0058*/ 	.word	index@(.nv.constant0._Z9computeIdPjS_S_)
        /*005c*/ 	.short	0x0380
        /*005e*/ 	.short	0x0018


	//----- nvinfo : EIATTR_SW_WAR
	.align		4
.L_17:
        /*0060*/ 	.byte	0x04, 0x36
        /*0062*/ 	.short	(.L_19 - .L_18)
.L_18:
        /*0064*/ 	.word	0x00000008
.L_19:


//--------------------- .nv.callgraph             --------------------------
	.section	.nv.callgraph,"",@"SHT_CUDA_CALLGRAPH"
	.align	4
	.sectionentsize	8
	.align		4
        /*0000*/ 	.word	0x00000000
	.align		4
        /*0004*/ 	.word	0xffffffff
	.align		4
        /*0008*/ 	.word	0x00000000
	.align		4
        /*000c*/ 	.word	0xfffffffe
	.align		4
        /*0010*/ 	.word	0x00000000
	.align		4
        /*0014*/ 	.word	0xfffffffd
	.align		4
        /*0018*/ 	.word	0x00000000
	.align		4
        /*001c*/ 	.word	0xfffffffc


//--------------------- .text._Z9computeIdPjS_S_  --------------------------
	.section	.text._Z9computeIdPjS_S_,"ax",@progbits
	.align	128
        .global         _Z9computeIdPjS_S_
        .type           _Z9computeIdPjS_S_,@function
        .size           _Z9computeIdPjS_S_,(.L_x_1 - _Z9computeIdPjS_S_)
        .other          _Z9computeIdPjS_S_,@"STO_CUDA_ENTRY STV_DEFAULT"
_Z9computeIdPjS_S_:
.text._Z9computeIdPjS_S_:
[----:B------:R-:W-:Y:S01]  /*0000*/  LDC R1, c[0x0][0x37c] ;  /* 0x0000df00ff017b82 */ /* 0x000fe20000000800 */
[----:B------:R-:W0:Y:S07]  /*0010*/  S2R R11, SR_CTAID.X ;  /* 0x00000000000b7919 */ /* 0x000e2e0000002500 */
[----:B------:R-:W1:Y:S01]  /*0020*/  LDC.64 R2, c[0x0][0x380] ;  /* 0x0000e000ff027b82 */ /* 0x000e620000000a00 */
[----:B------:R-:W0:Y:S01]  /*0030*/  LDCU UR6, c[0x0][0x360] ;  /* 0x00006c00ff0677ac */ /* 0x000e220008000800 */
[----:B------:R-:W0:Y:S01]  /*0040*/  S2R R0, SR_TID.X ;  /* 0x0000000000007919 */ /* 0x000e220000002100 */
[----:B------:R-:W2:Y:S05]  /*0050*/  LDCU.64 UR4, c[0x0][0x358] ;  /* 0x00006b00ff0477ac */ /* 0x000eaa0008000a00 */
[----:B------:R-:W3:Y:S08]  /*0060*/  LDC.64 R4, c[0x0][0x388] ;  /* 0x0000e200ff047b82 */ /* 0x000ef00000000a00 */
[----:B------:R-:W4:Y:S01]  /*0070*/  LDC.64 R6, c[0x0][0x390] ;  /* 0x0000e400ff067b82 */ /* 0x000f220000000a00 */
[----:B0-----:R-:W-:-:S04]  /*0080*/  IMAD R9, R11, UR6, R0 ;  /* 0x000000060b097c24 */ /* 0x001fc8000f8e0200 */
[----:B-1----:R-:W-:-:S04]  /*0090*/  IMAD.WIDE.U32 R2, R9, 0x4, R2 ;  /* 0x0000000409027825 */ /* 0x002fc800078e0002 */
[C---:B---3--:R-:W-:Y:S01]  /*00a0*/  IMAD.WIDE.U32 R4, R9.reuse, 0x4, R4 ;  /* 0x0000000409047825 */ /* 0x048fe200078e0004 */
[----:B--2---:R-:W-:Y:S03]  /*00b0*/  STG.E desc[UR4][R2.64], R11 ;  /* 0x0000000b02007986 */ /* 0x004fe6000c101904 */
[----:B----4-:R-:W-:Y:S01]  /*00c0*/  IMAD.WIDE.U32 R6, R9, 0x4, R6 ;  /* 0x0000000409067825 */ /* 0x010fe200078e0006 */
[----:B------:R-:W-:Y:S01]  /*00d0*/  SHF.R.U32.HI R9, RZ, 0x5, R0 ;  /* 0x00000005ff097819 */ /* 0x000fe20000011600 */
[----:B------:R-:W-:Y:S04]  /*00e0*/  STG.E desc[UR4][R4.64], R0 ;  /* 0x0000000004007986 */ /* 0x000fe8000c101904 */
[----:B------:R-:W-:Y:S01]  /*00f0*/  STG.E desc[UR4][R6.64], R9 ;  /* 0x0000000906007986 */ /* 0x000fe2000c101904 */
[----:B------:R-:W-:Y:S05]  /*0100*/  EXIT ;  /* 0x000000000000794d */ /* 0x000fea0003800000 */
.L_x_0:
[----:B------:R-:W-:-:S00]  /*0110*/  BRA `(.L_x_0) ;  /* 0xfffffffc00fc7947 */ /* 0x000fc0000383ffff */
[----:B------:R-:W-:-:S00]  /*0120*/  NOP ;  /* 0x0000000000007918 */ /* 0x000fc00000000000 */
        /* <DEDUP_REMOVED lines=13> */
.L_x_1:


//--------------------- .nv.shared.reserved.0     --------------------------
	.section	.nv.shared.reserved.0,"aw",@nobits
	.weak		__nv_reservedSMEM_offset_0_alias
	.size		__nv_reservedSMEM_offset_0_alias, 0, 64
	.other		__nv_reservedSMEM_offset_0_alias,@"STO_CUDA_RESERVED_SHARED STV_DEFAULT"
__nv_reservedSMEM_offset_0_alias:
	.zero		0
	.zero		64


//--------------------- .nv.constant0._Z9computeIdPjS_S_ --------------------------
	.section	.nv.constant0._Z9computeIdPjS_S_,"a",@progbits
	.sectionflags	@""
	.align	4
.nv.constant0._Z9computeIdPjS_S_:
	.zero		920


//--------------------- SYMBOLS --------------------------

	.type		.nv.reservedSmem.offset0,@object
	.size		.nv.reservedSmem.offset0,0x4
